	.headerflags	@"EF_CUDA_TEXMODE_UNIFIED EF_CUDA_64BIT_ADDRESS EF_CUDA_ACCELERATORS EF_CUDA_SM90 EF_CUDA_VIRTUAL_SM(EF_CUDA_SM90)"
	.elftype	@"ET_EXEC"


//--------------------- .nv.info                  --------------------------
	.section	.nv.info,"",@"SHT_CUDA_INFO"
	.align	4


	//----- nvinfo : EIATTR_REGCOUNT
	.align		4
        /*0000*/ 	.byte	0x04, 0x2f
        /*0002*/ 	.short	(.L_1 - .L_0)
	.align		4
.L_0:
        /*0004*/ 	.word	index@(triton_poi_fused_var_mean_3)
        /*0008*/ 	.word	0x0000000e


	//----- nvinfo : EIATTR_MIN_STACK_SIZE
	.align		4
.L_1:
        /*000c*/ 	.byte	0x04, 0x12
        /*000e*/ 	.short	(.L_3 - .L_2)
	.align		4
.L_2:
        /*0010*/ 	.word	index@(triton_poi_fused_var_mean_3)
        /*0014*/ 	.word	0x00000000


	//----- nvinfo : EIATTR_FRAME_SIZE
	.align		4
.L_3:
        /*0018*/ 	.byte	0x04, 0x11
        /*001a*/ 	.short	(.L_5 - .L_4)
	.align		4
.L_4:
        /*001c*/ 	.word	index@(triton_poi_fused_var_mean_3)
        /*0020*/ 	.word	0x00000000


	//----- nvinfo : EIATTR_MIN_STACK_SIZE
	.align		4
.L_5:
        /*0024*/ 	.byte	0x04, 0x12
        /*0026*/ 	.short	(.L_7 - .L_6)
	.align		4
.L_6:
        /*0028*/ 	.word	index@(triton_poi_fused_var_mean_3)
        /*002c*/ 	.word	0x00000000
.L_7:


//--------------------- .nv.info.triton_poi_fused_var_mean_3 --------------------------
	.section	.nv.info.triton_poi_fused_var_mean_3,"",@"SHT_CUDA_INFO"
	.sectionflags	@""
	.align	4


	//----- nvinfo : EIATTR_CUDA_API_VERSION
	.align		4
        /*0000*/ 	.byte	0x04, 0x37
        /*0002*/ 	.short	(.L_9 - .L_8)
.L_8:
        /*0004*/ 	.word	0x0000007c


	//----- nvinfo : EIATTR_KPARAM_INFO
	.align		4
.L_9:
        /*0008*/ 	.byte	0x04, 0x17
        /*000a*/ 	.short	(.L_11 - .L_10)
.L_10:
        /*000c*/ 	.word	0x00000000
        /*0010*/ 	.short	0x0002
        /*0012*/ 	.short	0x0010
        /*0014*/ 	.byte	0x00, 0xf0, 0x11, 0x00


	//----- nvinfo : EIATTR_KPARAM_INFO
	.align		4
.L_11:
        /*0018*/ 	.byte	0x04, 0x17
        /*001a*/ 	.short	(.L_13 - .L_12)
.L_12:
        /*001c*/ 	.word	0x00000000
        /*0020*/ 	.short	0x0001
        /*0022*/ 	.short	0x0008
        /*0024*/ 	.byte	0x00, 0xf4, 0x21, 0x00


	//----- nvinfo : EIATTR_KPARAM_INFO
	.align		4
.L_13:
        /*0028*/ 	.byte	0x04, 0x17
        /*002a*/ 	.short	(.L_15 - .L_14)
.L_14:
        /*002c*/ 	.word	0x00000000
        /*0030*/ 	.short	0x0000
        /*0032*/ 	.short	0x0000
        /*0034*/ 	.byte	0x00, 0xf4, 0x21, 0x00


	//----- nvinfo : EIATTR_SPARSE_MMA_MASK
	.align		4
.L_15:
        /*0038*/ 	.byte	0x03, 0x50
        /*003a*/ 	.short	0x0000


	//----- nvinfo : EIATTR_MAXREG_COUNT
	.align		4
        /*003c*/ 	.byte	0x03, 0x1b
        /*003e*/ 	.short	0x00ff


	//----- nvinfo : EIATTR_EXIT_INSTR_OFFSETS
	.align		4
        /*0040*/ 	.byte	0x04, 0x1c
        /*0042*/ 	.short	(.L_17 - .L_16)


	//   ....[0]....
.L_16:
        /*0044*/ 	.word	0x00000140


	//   ....[1]....
        /*0048*/ 	.word	0x00000170


	//----- nvinfo : EIATTR_REQNTID
	.align		4
.L_17:
        /*004c*/ 	.byte	0x04, 0x10
        /*004e*/ 	.short	(.L_19 - .L_18)
.L_18:
        /*0050*/ 	.word	0x00000020
        /*0054*/ 	.word	0x00000001
        /*0058*/ 	.word	0x00000001


	//----- nvinfo : EIATTR_CBANK_PARAM_SIZE
	.align		4
.L_19:
        /*005c*/ 	.byte	0x03, 0x19
        /*005e*/ 	.short	0x0014


	//----- nvinfo : EIATTR_PARAM_CBANK
	.align		4
        /*0060*/ 	.byte	0x04, 0x0a
        /*0062*/ 	.short	(.L_21 - .L_20)
	.align		4
.L_20:
        /*0064*/ 	.word	index@(.nv.constant0.triton_poi_fused_var_mean_3)
        /*0068*/ 	.short	0x0210
        /*006a*/ 	.short	0x0014


	//----- nvinfo : EIATTR_SW_WAR
	.align		4
.L_21:
        /*006c*/ 	.byte	0x04, 0x36
        /*006e*/ 	.short	(.L_23 - .L_22)
.L_22:
        /*0070*/ 	.word	0x00000008
.L_23:


//--------------------- .nv.callgraph             --------------------------
	.section	.nv.callgraph,"",@"SHT_CUDA_CALLGRAPH"
	.align	4
	.sectionentsize	8
	.align		4
        /*0000*/ 	.word	0x00000000
	.align		4
        /*0004*/ 	.word	0xffffffff
	.align		4
        /*0008*/ 	.word	0x00000000
	.align		4
        /*000c*/ 	.word	0xfffffffe
	.align		4
        /*0010*/ 	.word	0x00000000
	.align		4
        /*0014*/ 	.word	0xfffffffd
	.align		4
        /*0018*/ 	.word	0x00000000
	.align		4
        /*001c*/ 	.word	0xfffffffc


//--------------------- .text.triton_poi_fused_var_mean_3 --------------------------
	.section	.text.triton_poi_fused_var_mean_3,"ax",@progbits
	.align	128
        .global         triton_poi_fused_var_mean_3
        .type           triton_poi_fused_var_mean_3,@function
        .size           triton_poi_fused_var_mean_3,(.L_x_1 - triton_poi_fused_var_mean_3)
        .other          triton_poi_fused_var_mean_3,@"STO_CUDA_ENTRY STV_DEFAULT"
triton_poi_fused_var_mean_3:
.text.triton_poi_fused_var_mean_3:
[----:B------:R-:W0:Y:S02]  /*0000*/  LDC R1, c[0x0][0x28] ;  /* 0x00000a00ff017b82 */ /* 0x000e240000000800 */
[----:B------:R-:W1:Y:S01]  /*0010*/  S2R R8, SR_TID.X ;  /* 0x0000000000087919 */ /* 0x000e620000002100 */
[----:B------:R-:W2:Y:S01]  /*0020*/  LDC.64 R2, c[0x0][0x210] ;  /* 0x00008400ff027b82 */ /* 0x000ea20000000a00 */
[----:B------:R-:W-:Y:S01]  /*0030*/  MOV R11, RZ ;  /* 0x000000ff000b7202 */ /* 0x000fe20000000f00 */
[----:B------:R-:W-:Y:S01]  /*0040*/  ULDC.64 UR4, c[0x0][0x208] ;  /* 0x0000820000047ab9 */ /* 0x000fe20000000a00 */
[----:B------:R-:W3:Y:S05]  /*0050*/  S2R R9, SR_CTAID.X ;  /* 0x0000000000097919 */ /* 0x000eea0000002500 */
[----:B------:R-:W4:Y:S01]  /*0060*/  LDC.64 R6, c[0x0][0x218] ;  /* 0x00008600ff067b82 */ /* 0x000f220000000a00 */
[----:B-1----:R-:W-:-:S04]  /*0070*/  LOP3.LUT R0, R8, 0x3, RZ, 0xc0, !PT ;  /* 0x0000000308007812 */ /* 0x002fc800078ec0ff */
[----:B---3--:R-:W-:Y:S01]  /*0080*/  LEA R9, R9, R0, 0x2 ;  /* 0x0000000009097211 */ /* 0x008fe200078e10ff */
[----:B------:R-:W-:-:S03]  /*0090*/  HFMA2.MMA R0, -RZ, RZ, 0, 0 ;  /* 0x00000000ff007435 */ /* 0x000fc600000001ff */
[----:B------:R-:W-:Y:S02]  /*00a0*/  ISETP.GE.AND P0, PT, R9, 0x4, PT ;  /* 0x000000040900780c */ /* 0x000fe40003f06270 */
[----:B------:R-:W-:-:S05]  /*00b0*/  IADD3 R5, R9, 0x4, RZ ;  /* 0x0000000409057810 */ /* 0x000fca0007ffe0ff */
[----:B--2---:R-:W-:-:S04]  /*00c0*/  IMAD.WIDE R4, R5, 0x4, R2 ;  /* 0x0000000405047825 */ /* 0x004fc800078e0202 */
[----:B------:R-:W-:Y:S02]  /*00d0*/  IMAD.WIDE R2, R9, 0x4, R2 ;  /* 0x0000000409027825 */ /* 0x000fe400078e0202 */
[----:B------:R-:W2:Y:S04]  /*00e0*/  @!P0 LDG.E R11, desc[UR4][R4.64] ;  /* 0x00000004040b8981 */ /* 0x000ea8000c1e1900 */
[----:B------:R-:W2:Y:S01]  /*00f0*/  @!P0 LDG.E R0, desc[UR4][R2.64] ;  /* 0x0000000402008981 */ /* 0x000ea2000c1e1900 */
[----:B------:R-:W-:-:S04]  /*0100*/  LOP3.LUT P0, RZ, R8, 0x1c, RZ, 0xc0, !PT ;  /* 0x0000001c08ff7812 */ /* 0x000fc8000780c0ff */
[C---:B------:R-:W-:Y:S01]  /*0110*/  ISETP.LT.AND P0, PT, R9.reuse, 0x4, !P0 ;  /* 0x000000040900780c */ /* 0x040fe20004701270 */
[----:B----4-:R-:W-:-:S04]  /*0120*/  IMAD.WIDE R6, R9, 0x4, R6 ;  /* 0x0000000409067825 */ /* 0x010fc800078e0206 */
[----:B--2---:R-:W-:-:S08]  /*0130*/  FADD R0, R11, R0 ;  /* 0x000000000b007221 */ /* 0x004fd00000000000 */
[----:B------:R-:W-:Y:S05]  /*0140*/  @!P0 EXIT ;  /* 0x000000000000894d */ /* 0x000fea0003800000 */
[----:B------:R-:W-:-:S05]  /*0150*/  FMUL R3, R0, 0.5 ;  /* 0x3f00000000037820 */ /* 0x000fca0000400000 */
[----:B------:R-:W-:Y:S01]  /*0160*/  STG.E desc[UR4][R6.64], R3 ;  /* 0x0000000306007986 */ /* 0x000fe2000c101904 */
[----:B------:R-:W-:Y:S05]  /*0170*/  EXIT ;  /* 0x000000000000794d */ /* 0x000fea0003800000 */
.L_x_0:
[----:B------:R-:W-:-:S00]  /*0180*/  BRA `(.L_x_0) ;  /* 0xfffffffc00fc7947 */ /* 0x000fc0000383ffff */
[----:B------:R-:W-:-:S00]  /*0190*/  NOP ;  /* 0x0000000000007918 */ /* 0x000fc00000000000 */
        /* <DEDUP_REMOVED lines=14> */
.L_x_1:


//--------------------- .nv.constant0.triton_poi_fused_var_mean_3 --------------------------
	.section	.nv.constant0.triton_poi_fused_var_mean_3,"a",@progbits
	.sectionflags	@""
	.align	4
.nv.constant0.triton_poi_fused_var_mean_3:
	.zero		548
